//
// Generated by NVIDIA NVVM Compiler
//
// Compiler Build ID: CL-36424714
// Cuda compilation tools, release 13.0, V13.0.88
// Based on NVVM 20.0.0
//

.version 9.0
.target sm_100
.address_size 64

	// .globl	dynproc_kernelProxy
.extern .func  (.param .b32 func_retval0) vprintf
(
	.param .b64 vprintf_param_0,
	.param .b64 vprintf_param_1
)
;
.global .align 4 .u32 finished;
// _ZZ19dynproc_kernelProxyE9terminate has been demoted
// _ZZ19dynproc_kernelProxyE5index has been demoted
// _ZZ14dynproc_kerneliPiS_S_iiii5uint3E4prev has been demoted
// _ZZ14dynproc_kerneliPiS_S_iiii5uint3E6result has been demoted
.global .align 1 .b8 $str[39] = {119, 111, 114, 107, 101, 114, 32, 98, 108, 111, 99, 107, 32, 37, 100, 32, 99, 104, 111, 115, 101, 32, 37, 100, 32, 115, 109, 32, 97, 98, 97, 110, 100, 111, 110, 101, 100, 10};
.global .align 1 .b8 $str$1[35] = {119, 111, 114, 107, 101, 114, 32, 98, 108, 111, 99, 107, 32, 37, 100, 32, 99, 104, 111, 115, 101, 32, 37, 100, 32, 115, 109, 32, 115, 97, 118, 101, 100, 10};
.global .align 1 .b8 $str$2[30] = {98, 108, 111, 99, 107, 32, 37, 100, 32, 99, 108, 97, 105, 109, 32, 114, 101, 97, 108, 32, 98, 108, 111, 99, 107, 32, 37, 100, 10};
.global .align 1 .b8 $str$3[40] = {119, 111, 114, 107, 101, 114, 32, 98, 108, 111, 99, 107, 32, 37, 100, 32, 115, 116, 97, 114, 116, 32, 100, 111, 32, 114, 101, 97, 108, 32, 98, 108, 111, 99, 107, 32, 37, 100, 10};

.visible .entry dynproc_kernelProxy(
	.param .u32 dynproc_kernelProxy_param_0,
	.param .u64 .ptr .align 1 dynproc_kernelProxy_param_1,
	.param .u64 .ptr .align 1 dynproc_kernelProxy_param_2,
	.param .u64 .ptr .align 1 dynproc_kernelProxy_param_3,
	.param .u32 dynproc_kernelProxy_param_4,
	.param .u32 dynproc_kernelProxy_param_5,
	.param .u32 dynproc_kernelProxy_param_6,
	.param .u32 dynproc_kernelProxy_param_7,
	.param .u32 dynproc_kernelProxy_param_8,
	.param .u32 dynproc_kernelProxy_param_9,
	.param .align 4 .b8 dynproc_kernelProxy_param_10[12],
	.param .u32 dynproc_kernelProxy_param_11
)
{
	.local .align 8 .b8 	__local_depot0[8];
	.reg .b64 	%SP;
	.reg .b64 	%SPL;
	.reg .pred 	%p<30>;
	.reg .b16 	%rs<6>;
	.reg .b32 	%r<97>;
	.reg .b64 	%rd<29>;
	// demoted variable
	.shared .align 1 .u8 _ZZ19dynproc_kernelProxyE9terminate;
	// demoted variable
	.shared .align 4 .u32 _ZZ19dynproc_kernelProxyE5index;
	// demoted variable
	.shared .align 4 .b8 _ZZ14dynproc_kerneliPiS_S_iiii5uint3E4prev[1024];
	// demoted variable
	.shared .align 4 .b8 _ZZ14dynproc_kerneliPiS_S_iiii5uint3E6result[1024];
	mov.u64 	%SPL, __local_depot0;
	cvta.local.u64 	%SP, %SPL;
	ld.param.u32 	%r33, [dynproc_kernelProxy_param_10];
	ld.param.u32 	%r27, [dynproc_kernelProxy_param_0];
	ld.param.u64 	%rd3, [dynproc_kernelProxy_param_1];
	ld.param.u32 	%r28, [dynproc_kernelProxy_param_4];
	ld.param.u32 	%r29, [dynproc_kernelProxy_param_6];
	ld.param.u32 	%r31, [dynproc_kernelProxy_param_8];
	ld.param.u32 	%r32, [dynproc_kernelProxy_param_9];
	ld.param.u32 	%r36, [dynproc_kernelProxy_param_11];
	add.u64 	%rd6, %SP, 0;
	add.u64 	%rd1, %SPL, 0;
	mov.u32 	%r1, %tid.x;
	mov.u32 	%r37, %tid.y;
	mov.u32 	%r38, %tid.z;
	or.b32  	%r39, %r37, %r38;
	or.b32  	%r2, %r39, %r1;
	setp.ne.s32 	%p3, %r2, 0;
	@%p3 bra 	$L__BB0_4;
	mov.b16 	%rs1, 0;
	st.shared.u8 	[_ZZ19dynproc_kernelProxyE9terminate], %rs1;
	// begin inline asm
	mov.u32 %r40, %smid;
	// end inline asm
	setp.ge.s32 	%p4, %r40, %r31;
	setp.lt.s32 	%p5, %r40, %r32;
	and.pred  	%p6, %p4, %p5;
	@%p6 bra 	$L__BB0_3;
	mov.b16 	%rs2, 1;
	st.shared.u8 	[_ZZ19dynproc_kernelProxyE9terminate], %rs2;
	mov.u32 	%r44, %ctaid.x;
	st.local.v2.u32 	[%rd1], {%r44, %r40};
	mov.u64 	%rd10, $str;
	cvta.global.u64 	%rd11, %rd10;
	{ // callseq 1, 0
	.param .b64 param0;
	st.param.b64 	[param0], %rd11;
	.param .b64 param1;
	st.param.b64 	[param1], %rd6;
	.param .b32 retval0;
	call.uni (retval0), 
	vprintf, 
	(
	param0, 
	param1
	);
	ld.param.b32 	%r45, [retval0];
	} // callseq 1
	bra.uni 	$L__BB0_4;
$L__BB0_3:
	mov.u32 	%r41, %ctaid.x;
	st.local.v2.u32 	[%rd1], {%r41, %r40};
	mov.u64 	%rd7, $str$1;
	cvta.global.u64 	%rd8, %rd7;
	{ // callseq 0, 0
	.param .b64 param0;
	st.param.b64 	[param0], %rd8;
	.param .b64 param1;
	st.param.b64 	[param1], %rd6;
	.param .b32 retval0;
	call.uni (retval0), 
	vprintf, 
	(
	param0, 
	param1
	);
	ld.param.b32 	%r42, [retval0];
	} // callseq 0
$L__BB0_4:
	bar.sync 	0;
	ld.shared.u8 	%rs3, [_ZZ19dynproc_kernelProxyE9terminate];
	setp.ne.s16 	%p7, %rs3, 0;
	@%p7 bra 	$L__BB0_30;
	mov.b32 	%r47, 0;
	st.shared.u32 	[_ZZ19dynproc_kernelProxyE5index], %r47;
	setp.lt.s32 	%p8, %r36, 1;
	@%p8 bra 	$L__BB0_30;
	mov.u32 	%r4, %ctaid.x;
	shl.b32 	%r48, %r27, 1;
	sub.s32 	%r5, 256, %r48;
	shl.b32 	%r49, %r1, 2;
	mov.u32 	%r50, _ZZ14dynproc_kerneliPiS_S_iiii5uint3E4prev;
	add.s32 	%r6, %r50, %r49;
	sub.s32 	%r7, 254, %r1;
	mov.u32 	%r51, _ZZ14dynproc_kerneliPiS_S_iiii5uint3E6result;
	add.s32 	%r8, %r51, %r49;
	cvta.to.global.u64 	%rd2, %rd3;
	mov.u64 	%rd13, $str$2;
	mov.u64 	%rd16, $str$3;
	bra.uni 	$L__BB0_8;
$L__BB0_7:
	setp.ge.s32 	%p28, %r93, %r36;
	@%p28 bra 	$L__BB0_30;
$L__BB0_8:
	setp.ne.s32 	%p9, %r2, 0;
	@%p9 bra 	$L__BB0_11;
	atom.global.add.u32 	%r52, [finished], 10;
	st.shared.u32 	[_ZZ19dynproc_kernelProxyE5index], %r52;
	st.local.v2.u32 	[%rd1], {%r4, %r52};
	cvta.global.u64 	%rd14, %rd13;
	{ // callseq 2, 0
	.param .b64 param0;
	st.param.b64 	[param0], %rd14;
	.param .b64 param1;
	st.param.b64 	[param1], %rd6;
	.param .b32 retval0;
	call.uni (retval0), 
	vprintf, 
	(
	param0, 
	param1
	);
	ld.param.b32 	%r53, [retval0];
	} // callseq 2
	ld.shared.u32 	%r55, [_ZZ19dynproc_kernelProxyE5index];
	setp.lt.s32 	%p10, %r55, %r36;
	@%p10 bra 	$L__BB0_11;
	mov.b16 	%rs4, 1;
	st.shared.u8 	[_ZZ19dynproc_kernelProxyE9terminate], %rs4;
$L__BB0_11:
	bar.sync 	0;
	ld.shared.u8 	%rs5, [_ZZ19dynproc_kernelProxyE9terminate];
	setp.ne.s16 	%p11, %rs5, 0;
	@%p11 bra 	$L__BB0_30;
	ld.shared.u32 	%r93, [_ZZ19dynproc_kernelProxyE5index];
	setp.le.s32 	%p12, %r36, %r93;
	@%p12 bra 	$L__BB0_7;
	add.s32 	%r56, %r93, 10;
	min.s32 	%r11, %r56, %r36;
$L__BB0_14:
	setp.ne.s32 	%p13, %r2, 0;
	@%p13 bra 	$L__BB0_16;
	st.local.v2.u32 	[%rd1], {%r4, %r93};
	cvta.global.u64 	%rd17, %rd16;
	{ // callseq 3, 0
	.param .b64 param0;
	st.param.b64 	[param0], %rd17;
	.param .b64 param1;
	st.param.b64 	[param1], %rd6;
	.param .b32 retval0;
	call.uni (retval0), 
	vprintf, 
	(
	param0, 
	param1
	);
	ld.param.b32 	%r57, [retval0];
	} // callseq 3
$L__BB0_16:
	ld.param.u32 	%r91, [dynproc_kernelProxy_param_7];
	rem.u32 	%r59, %r93, %r33;
	mul.lo.s32 	%r60, %r59, %r5;
	sub.s32 	%r61, %r60, %r91;
	add.s32 	%r62, %r61, 255;
	add.s32 	%r13, %r61, %r1;
	neg.s32 	%r63, %r61;
	shr.s32 	%r64, %r61, 31;
	and.b32  	%r14, %r64, %r63;
	setp.lt.s32 	%p14, %r62, %r28;
	not.b32 	%r65, %r61;
	add.s32 	%r66, %r28, %r65;
	selp.b32 	%r15, 255, %r66, %p14;
	setp.lt.s32 	%p15, %r13, 0;
	setp.ge.s32 	%p16, %r13, %r28;
	or.pred  	%p17, %p15, %p16;
	@%p17 bra 	$L__BB0_18;
	ld.param.u64 	%rd27, [dynproc_kernelProxy_param_2];
	cvta.to.global.u64 	%rd19, %rd27;
	mul.wide.u32 	%rd20, %r13, 4;
	add.s64 	%rd21, %rd19, %rd20;
	ld.global.u32 	%r67, [%rd21];
	st.shared.u32 	[%r6], %r67;
$L__BB0_18:
	setp.lt.s32 	%p19, %r27, 1;
	bar.sync 	0;
	@%p19 bra 	$L__BB0_26;
	neg.s32 	%r94, %r27;
	add.s32 	%r70, %r1, -1;
	max.s32 	%r71, %r70, %r14;
	shl.b32 	%r72, %r71, 2;
	mov.u32 	%r73, _ZZ14dynproc_kerneliPiS_S_iiii5uint3E4prev;
	add.s32 	%r17, %r73, %r72;
	add.s32 	%r74, %r1, 1;
	min.s32 	%r75, %r74, %r15;
	shl.b32 	%r76, %r75, 2;
	add.s32 	%r18, %r73, %r76;
	mov.b32 	%r96, 0;
	mov.b32 	%r95, 1;
$L__BB0_20:
	setp.gt.s32 	%p20, %r1, %r15;
	setp.lt.s32 	%p21, %r1, %r14;
	add.s32 	%r78, %r95, -1;
	setp.le.u32 	%p22, %r1, %r78;
	setp.gt.s32 	%p23, %r78, %r7;
	or.pred  	%p24, %p22, %p23;
	or.pred  	%p25, %p24, %p21;
	or.pred  	%p29, %p25, %p20;
	@%p29 bra 	$L__BB0_22;
	ld.shared.u32 	%r80, [%r17];
	ld.shared.u32 	%r81, [%r6];
	ld.shared.u32 	%r82, [%r18];
	min.s32 	%r83, %r80, %r81;
	min.s32 	%r84, %r83, %r82;
	add.s32 	%r85, %r96, %r29;
	mad.lo.s32 	%r86, %r85, %r28, %r13;
	mul.wide.s32 	%rd22, %r86, 4;
	add.s64 	%rd23, %rd2, %rd22;
	ld.global.u32 	%r87, [%rd23];
	add.s32 	%r88, %r84, %r87;
	st.shared.u32 	[%r8], %r88;
$L__BB0_22:
	bar.sync 	0;
	add.s32 	%r94, %r94, 1;
	setp.eq.s32 	%p26, %r94, 0;
	@%p26 bra 	$L__BB0_26;
	@%p29 bra 	$L__BB0_25;
	ld.shared.u32 	%r89, [%r8];
	st.shared.u32 	[%r6], %r89;
$L__BB0_25:
	bar.sync 	0;
	add.s32 	%r96, %r96, 1;
	add.s32 	%r95, %r95, 1;
	bra.uni 	$L__BB0_20;
$L__BB0_26:
	@%p29 bra 	$L__BB0_28;
	ld.param.u64 	%rd28, [dynproc_kernelProxy_param_3];
	ld.shared.u32 	%r90, [%r8];
	cvta.to.global.u64 	%rd24, %rd28;
	mul.wide.s32 	%rd25, %r13, 4;
	add.s64 	%rd26, %rd24, %rd25;
	st.global.u32 	[%rd26], %r90;
$L__BB0_28:
	add.s32 	%r93, %r93, 1;
	setp.lt.s32 	%p27, %r93, %r11;
	@%p27 bra 	$L__BB0_14;
	ld.shared.u32 	%r93, [_ZZ19dynproc_kernelProxyE5index];
	bra.uni 	$L__BB0_7;
$L__BB0_30:
	ret;

}


// ===== COMPILED SASS (sm_100) =====

	.target	sm_100

	.elftype	@"ET_EXEC"


//--------------------- .note.nv.tkinfo           --------------------------
	.section	.note.nv.tkinfo,"",@"SHT_NOTE"
	.sectionflags	@"SHF_NOTE_NV_TKINFO"
	.tkinfo
        /*0018*/ 	.word	0x00000002
        /*0030*/ 	.string	""
        /*0030*/ 	.string	"ptxas"
        /*0030*/ 	.string	"Cuda compilation tools, release 13.0, V13.0.88"
        /*0030*/ 	.string	"Build cuda_13.0.r13.0/compiler.36424714_0"
        /*0030*/ 	.string	"-arch sm_100 -m 64 "



//--------------------- .note.nv.cuinfo           --------------------------
	.section	.note.nv.cuinfo,"",@"SHT_NOTE"
	.sectionflags	@"SHF_NOTE_NV_CUINFO"
        /*0018*/ 	.short	0x0002
        /*001a*/ 	.short	0x0064
        /*001c*/ 	.short	0x0082
	.zero		2


//--------------------- .nv.info                  --------------------------
	.section	.nv.info,"",@"SHT_CUDA_INFO"
	.align	4


	//----- nvinfo : EIATTR_REGCOUNT
	.align		4
        /*0000*/ 	.byte	0x04, 0x2f
        /*0002*/ 	.short	(.L_6 - .L_5)
	.align		4
.L_5:
        /*0004*/ 	.word	index@(dynproc_kernelProxy)
        /*0008*/ 	.word	0x0000001f


	//----- nvinfo : EIATTR_FRAME_SIZE
	.align		4
.L_6:
        /*000c*/ 	.byte	0x04, 0x11
        /*000e*/ 	.short	(.L_8 - .L_7)
	.align		4
.L_7:
        /*0010*/ 	.word	index@(dynproc_kernelProxy)
        /*0014*/ 	.word	0x00000008


	//----- nvinfo : EIATTR_MIN_STACK_SIZE
	.align		4
.L_8:
        /*0018*/ 	.byte	0x04, 0x12
        /*001a*/ 	.short	(.L_10 - .L_9)
	.align		4
.L_9:
        /*001c*/ 	.word	index@(dynproc_kernelProxy)
        /*0020*/ 	.word	0x00000008
.L_10:


//--------------------- .nv.compat                --------------------------
	.section	.nv.compat,"",@"SHT_CUDA_COMPAT_INFO"
	.align	4
        /*0000*/ 	.byte	0x02, 0x09, 0x00, 0x00, 0x02, 0x02, 0x01, 0x00, 0x02, 0x05, 0x05, 0x00, 0x03, 0x07, 0x01, 0x01
        /*0010*/ 	.byte	0x02, 0x03, 0x00, 0x00, 0x02, 0x06, 0x01, 0x00, 0x04, 0x0b, 0x08, 0x00, 0x09, 0x00, 0x00, 0x00
        /*0020*/ 	.byte	0x00, 0x00, 0x00, 0x00


//--------------------- .nv.info.dynproc_kernelProxy --------------------------
	.section	.nv.info.dynproc_kernelProxy,"",@"SHT_CUDA_INFO"
	.sectionflags	@""
	.align	4


	//----- nvinfo : EIATTR_CUDA_API_VERSION
	.align		4
        /*0000*/ 	.byte	0x04, 0x37
        /*0002*/ 	.short	(.L_12 - .L_11)
.L_11:
        /*0004*/ 	.word	0x00000082


	//----- nvinfo : EIATTR_KPARAM_INFO
	.align		4
.L_12:
        /*0008*/ 	.byte	0x04, 0x17
        /*000a*/ 	.short	(.L_14 - .L_13)
.L_13:
        /*000c*/ 	.word	0x00000000
        /*0010*/ 	.short	0x000b
        /*0012*/ 	.short	0x0044
        /*0014*/ 	.byte	0x00, 0xf0, 0x11, 0x00


	//----- nvinfo : EIATTR_KPARAM_INFO
	.align		4
.L_14:
        /*0018*/ 	.byte	0x04, 0x17
        /*001a*/ 	.short	(.L_16 - .L_15)
.L_15:
        /*001c*/ 	.word	0x00000000
        /*0020*/ 	.short	0x000a
        /*0022*/ 	.short	0x0038
        /*0024*/ 	.byte	0x00, 0xf0, 0x31, 0x00


	//----- nvinfo : EIATTR_KPARAM_INFO
	.align		4
.L_16:
        /*0028*/ 	.byte	0x04, 0x17
        /*002a*/ 	.short	(.L_18 - .L_17)
.L_17:
        /*002c*/ 	.word	0x00000000
        /*0030*/ 	.short	0x0009
        /*0032*/ 	.short	0x0034
        /*0034*/ 	.byte	0x00, 0xf0, 0x11, 0x00


	//----- nvinfo : EIATTR_KPARAM_INFO
	.align		4
.L_18:
        /*0038*/ 	.byte	0x04, 0x17
        /*003a*/ 	.short	(.L_20 - .L_19)
.L_19:
        /*003c*/ 	.word	0x00000000
        /*0040*/ 	.short	0x0008
        /*0042*/ 	.short	0x0030
        /*0044*/ 	.byte	0x00, 0xf0, 0x11, 0x00


	//----- nvinfo : EIATTR_KPARAM_INFO
	.align		4
.L_20:
        /*0048*/ 	.byte	0x04, 0x17
        /*004a*/ 	.short	(.L_22 - .L_21)
.L_21:
        /*004c*/ 	.word	0x00000000
        /*0050*/ 	.short	0x0007
        /*0052*/ 	.short	0x002c
        /*0054*/ 	.byte	0x00, 0xf0, 0x11, 0x00


	//----- nvinfo : EIATTR_KPARAM_INFO
	.align		4
.L_22:
        /*0058*/ 	.byte	0x04, 0x17
        /*005a*/ 	.short	(.L_24 - .L_23)
.L_23:
        /*005c*/ 	.word	0x00000000
        /*0060*/ 	.short	0x0006
        /*0062*/ 	.short	0x0028
        /*0064*/ 	.byte	0x00, 0xf0, 0x11, 0x00


	//----- nvinfo : EIATTR_KPARAM_INFO
	.align		4
.L_24:
        /*0068*/ 	.byte	0x04, 0x17
        /*006a*/ 	.short	(.L_26 - .L_25)
.L_25:
        /*006c*/ 	.word	0x00000000
        /*0070*/ 	.short	0x0005
        /*0072*/ 	.short	0x0024
        /*0074*/ 	.byte	0x00, 0xf0, 0x11, 0x00


	//----- nvinfo : EIATTR_KPARAM_INFO
	.align		4
.L_26:
        /*0078*/ 	.byte	0x04, 0x17
        /*007a*/ 	.short	(.L_28 - .L_27)
.L_27:
        /*007c*/ 	.word	0x00000000
        /*0080*/ 	.short	0x0004
        /*0082*/ 	.short	0x0020
        /*0084*/ 	.byte	0x00, 0xf0, 0x11, 0x00


	//----- nvinfo : EIATTR_KPARAM_INFO
	.align		4
.L_28:
        /*0088*/ 	.byte	0x04, 0x17
        /*008a*/ 	.short	(.L_30 - .L_29)
.L_29:
        /*008c*/ 	.word	0x00000000
        /*0090*/ 	.short	0x0003
        /*0092*/ 	.short	0x0018
        /*0094*/ 	.byte	0x00, 0xf5, 0x21, 0x00


	//----- nvinfo : EIATTR_KPARAM_INFO
	.align		4
.L_30:
        /*0098*/ 	.byte	0x04, 0x17
        /*009a*/ 	.short	(.L_32 - .L_31)
.L_31:
        /*009c*/ 	.word	0x00000000
        /*00a0*/ 	.short	0x0002
        /*00a2*/ 	.short	0x0010
        /*00a4*/ 	.byte	0x00, 0xf5, 0x21, 0x00


	//----- nvinfo : EIATTR_KPARAM_INFO
	.align		4
.L_32:
        /*00a8*/ 	.byte	0x04, 0x17
        /*00aa*/ 	.short	(.L_34 - .L_33)
.L_33:
        /*00ac*/ 	.word	0x00000000
        /*00b0*/ 	.short	0x0001
        /*00b2*/ 	.short	0x0008
        /*00b4*/ 	.byte	0x00, 0xf5, 0x21, 0x00


	//----- nvinfo : EIATTR_KPARAM_INFO
	.align		4
.L_34:
        /*00b8*/ 	.byte	0x04, 0x17
        /*00ba*/ 	.short	(.L_36 - .L_35)
.L_35:
        /*00bc*/ 	.word	0x00000000
        /*00c0*/ 	.short	0x0000
        /*00c2*/ 	.short	0x0000
        /*00c4*/ 	.byte	0x00, 0xf0, 0x11, 0x00


	//----- nvinfo : EIATTR_SPARSE_MMA_MASK
	.align		4
.L_36:
        /*00c8*/ 	.byte	0x03, 0x50
        /*00ca*/ 	.short	0x0000


	//----- nvinfo : EIATTR_MAXREG_COUNT
	.align		4
        /*00cc*/ 	.byte	0x03, 0x1b
        /*00ce*/ 	.short	0x00ff


	//----- nvinfo : EIATTR_NUM_BARRIERS
	.align		4
        /*00d0*/ 	.byte	0x02, 0x4c
        /*00d2*/ 	.byte	0x01
	.zero		1


	//----- nvinfo : EIATTR_EXTERNS
	.align		4
        /*00d4*/ 	.byte	0x04, 0x0f
        /*00d6*/ 	.short	(.L_38 - .L_37)


	//   ....[0]....
	.align		4
.L_37:
        /*00d8*/ 	.word	index@(vprintf)


	//----- nvinfo : EIATTR_MERCURY_ISA_VERSION
	.align		4
.L_38:
        /*00dc*/ 	.byte	0x03, 0x5f
        /*00de*/ 	.short	0x0101


	//----- nvinfo : EIATTR_INT_WARP_WIDE_INSTR_OFFSETS
	.align		4
        /*00e0*/ 	.byte	0x04, 0x31
        /*00e2*/ 	.short	(.L_40 - .L_39)


	//   ....[0]....
.L_39:
        /*00e4*/ 	.word	0x00000490


	//   ....[1]....
        /*00e8*/ 	.word	0x000005b0


	//----- nvinfo : EIATTR_VRC_CTA_INIT_COUNT
	.align		4
.L_40:
        /*00ec*/ 	.byte	0x02, 0x4a
	.zero		1
	.zero		1


	//----- nvinfo : EIATTR_SYSCALL_OFFSETS
	.align		4
        /*00f0*/ 	.byte	0x04, 0x46
        /*00f2*/ 	.short	(.L_42 - .L_41)


	//   ....[0]....
.L_41:
        /*00f4*/ 	.word	0x00000210


	//   ....[1]....
        /*00f8*/ 	.word	0x000002d0


	//   ....[2]....
        /*00fc*/ 	.word	0x00000620


	//   ....[3]....
        /*0100*/ 	.word	0x00000850


	//----- nvinfo : EIATTR_EXIT_INSTR_OFFSETS
	.align		4
.L_42:
        /*0104*/ 	.byte	0x04, 0x1c
        /*0106*/ 	.short	(.L_44 - .L_43)


	//   ....[0]....
.L_43:
        /*0108*/ 	.word	0x00000350


	//   ....[1]....
        /*010c*/ 	.word	0x00000390


	//   ....[2]....
        /*0110*/ 	.word	0x00000720


	//   ....[3]....
        /*0114*/ 	.word	0x00000ea0


	//----- nvinfo : EIATTR_CRS_STACK_SIZE
	.align		4
.L_44:
        /*0118*/ 	.byte	0x04, 0x1e
        /*011a*/ 	.short	(.L_46 - .L_45)
.L_45:
        /*011c*/ 	.word	0x00000000


	//----- nvinfo : EIATTR_CBANK_PARAM_SIZE
	.align		4
.L_46:
        /*0120*/ 	.byte	0x03, 0x19
        /*0122*/ 	.short	0x0048


	//----- nvinfo : EIATTR_PARAM_CBANK
	.align		4
        /*0124*/ 	.byte	0x04, 0x0a
        /*0126*/ 	.short	(.L_48 - .L_47)
	.align		4
.L_47:
        /*0128*/ 	.word	index@(.nv.constant0.dynproc_kernelProxy)
        /*012c*/ 	.short	0x0380
        /*012e*/ 	.short	0x0048


	//----- nvinfo : EIATTR_SW_WAR
	.align		4
.L_48:
        /*0130*/ 	.byte	0x04, 0x36
        /*0132*/ 	.short	(.L_50 - .L_49)
.L_49:
        /*0134*/ 	.word	0x00000008
.L_50:


//--------------------- .nv.callgraph             --------------------------
	.section	.nv.callgraph,"",@"SHT_CUDA_CALLGRAPH"
	.align	4
	.sectionentsize	8
	.align		4
        /*0000*/ 	.word	0x00000000
	.align		4
        /*0004*/ 	.word	0xffffffff
	.align		4
        /*0008*/ 	.word	index@(dynproc_kernelProxy)
	.align		4
        /*000c*/ 	.word	index@(vprintf)
	.align		4
        /*0010*/ 	.word	0x00000000
	.align		4
        /*0014*/ 	.word	0xfffffffe
	.align		4
        /*0018*/ 	.word	0x00000000
	.align		4
        /*001c*/ 	.word	0xfffffffd
	.align		4
        /*0020*/ 	.word	0x00000000
	.align		4
        /*0024*/ 	.word	0xfffffffc


//--------------------- .nv.constant4             --------------------------
	.section	.nv.constant4,"a",@progbits
	.align	8
	.align		8
.nv.constant4:
        /*0000*/ 	.dword	vprintf
	.align		8
        /*0008*/ 	.dword	finished
	.align		8
        /*0010*/ 	.dword	$str
	.align		8
        /*0018*/ 	.dword	$str$1
	.align		8
        /*0020*/ 	.dword	$str$2
	.align		8
        /*0028*/ 	.dword	$str$3


//--------------------- .text.dynproc_kernelProxy --------------------------
	.section	.text.dynproc_kernelProxy,"ax",@progbits
	.align	128
        .global         dynproc_kernelProxy
        .type           dynproc_kernelProxy,@function
        .size           dynproc_kernelProxy,(.L_x_15 - dynproc_kernelProxy)
        .other          dynproc_kernelProxy,@"STO_CUDA_ENTRY STV_DEFAULT"
dynproc_kernelProxy:
.text.dynproc_kernelProxy:
[----:B------:R-:W0:Y:S01]  /*0000*/  LDC R1, c[0x0][0x37c] ;  /* 0x0000df00ff017b82 */ /* 0x000e220000000800 */
[----:B------:R-:W1:Y:S01]  /*0010*/  S2R R25, SR_TID.Y ;  /* 0x0000000000197919 */ /* 0x000e620000002200 */
[----:B------:R-:W2:Y:S01]  /*0020*/  LDCU UR4, c[0x0][0x2f8] ;  /* 0x00005f00ff0477ac */ /* 0x000ea20008000800 */
[----:B0-----:R-:W-:Y:S01]  /*0030*/  VIADD R1, R1, 0xfffffff8 ;  /* 0xfffffff801017836 */ /* 0x001fe20000000000 */
[----:B------:R-:W1:Y:S01]  /*0040*/  S2R R0, SR_TID.Z ;  /* 0x0000000000007919 */ /* 0x000e620000002300 */
[----:B------:R-:W0:Y:S01]  /*0050*/  LDCU UR5, c[0x0][0x2fc] ;  /* 0x00005f80ff0577ac */ /* 0x000e220008000800 */
[----:B------:R-:W3:Y:S02]  /*0060*/  S2R R22, SR_TID.X ;  /* 0x0000000000167919 */ /* 0x000ee40000002100 */
[----:B--2---:R-:W-:-:S05]  /*0070*/  IADD3 R19, P1, PT, R1, UR4, RZ ;  /* 0x0000000401137c10 */ /* 0x004fca000ff3e0ff */
[----:B0-----:R-:W-:Y:S01]  /*0080*/  IMAD.X R18, RZ, RZ, UR5, P1 ;  /* 0x00000005ff127e24 */ /* 0x001fe200088e06ff */
[----:B-1----:R-:W-:-:S04]  /*0090*/  LOP3.LUT R25, R25, R0, RZ, 0xfc, !PT ;  /* 0x0000000019197212 */ /* 0x002fc800078efcff */
[----:B---3--:R-:W-:-:S13]  /*00a0*/  LOP3.LUT P0, R25, R25, RZ, R22, 0xfa, !PT ;  /* 0x000000ff19197212 */ /* 0x008fda000780fa16 */
[----:B------:R-:W-:Y:S05]  /*00b0*/  @P0 BRA `(.L_x_0) ;  /* 0x0000000000880947 */ /* 0x000fea0003800000 */
[----:B------:R-:W0:Y:S01]  /*00c0*/  S2R R9, SR_VIRTUALSMID ;  /* 0x0000000000097919 */ /* 0x000e220000004300 */
[----:B------:R-:W1:Y:S01]  /*00d0*/  S2UR UR5, SR_CgaCtaId ;  /* 0x00000000000579c3 */ /* 0x000e620000008800 */
[----:B------:R-:W0:Y:S01]  /*00e0*/  LDCU.64 UR6, c[0x0][0x3b0] ;  /* 0x00007600ff0677ac */ /* 0x000e220008000a00 */
[----:B------:R-:W-:Y:S02]  /*00f0*/  UMOV UR4, 0x400 ;  /* 0x0000040000047882 */ /* 0x000fe40000000000 */
[----:B-1----:R-:W-:Y:S01]  /*0100*/  ULEA UR4, UR5, UR4, 0x18 ;  /* 0x0000000405047291 */ /* 0x002fe2000f8ec0ff */
[C---:B0-----:R-:W-:Y:S02]  /*0110*/  ISETP.GE.AND P0, PT, R9.reuse, UR7, PT ;  /* 0x0000000709007c0c */ /* 0x041fe4000bf06270 */
[----:B------:R-:W-:-:S06]  /*0120*/  ISETP.GE.AND P1, PT, R9, UR6, PT ;  /* 0x0000000609007c0c */ /* 0x000fcc000bf26270 */
[----:B------:R-:W-:Y:S07]  /*0130*/  STS.U8 [UR4], RZ ;  /* 0x000000ffff007988 */ /* 0x000fee0008000004 */
[----:B------:R-:W-:Y:S05]  /*0140*/  @!P0 BRA P1, `(.L_x_1) ;  /* 0x0000000000388947 */ /* 0x000fea0000800000 */
[----:B------:R-:W0:Y:S01]  /*0150*/  S2R R8, SR_CTAID.X ;  /* 0x0000000000087919 */ /* 0x000e220000002500 */
[----:B------:R-:W-:Y:S01]  /*0160*/  IMAD.MOV.U32 R3, RZ, RZ, 0x1 ;  /* 0x00000001ff037424 */ /* 0x000fe200078e00ff */
[----:B------:R-:W-:Y:S01]  /*0170*/  MOV R0, 0x0 ;  /* 0x0000000000007802 */ /* 0x000fe20000000f00 */
[----:B------:R-:W1:Y:S01]  /*0180*/  LDCU.64 UR6, c[0x4][0x10] ;  /* 0x01000200ff0677ac */ /* 0x000e620008000a00 */
[----:B------:R-:W-:Y:S02]  /*0190*/  IMAD.MOV.U32 R6, RZ, RZ, R19 ;  /* 0x000000ffff067224 */ /* 0x000fe400078e0013 */
[----:B------:R2:W-:Y:S01]  /*01a0*/  STS.U8 [UR4], R3 ;  /* 0x00000003ff007988 */ /* 0x0005e20008000004 */
[----:B------:R-:W-:Y:S01]  /*01b0*/  IMAD.MOV.U32 R7, RZ, RZ, R18 ;  /* 0x000000ffff077224 */ /* 0x000fe200078e0012 */
[----:B--2---:R2:W3:Y:S01]  /*01c0*/  LDC.64 R2, c[0x4][R0] ;  /* 0x0100000000027b82 */ /* 0x0044e20000000a00 */
[----:B-1----:R-:W-:Y:S02]  /*01d0*/  IMAD.U32 R4, RZ, RZ, UR6 ;  /* 0x00000006ff047e24 */ /* 0x002fe4000f8e00ff */
[----:B------:R-:W-:Y:S01]  /*01e0*/  IMAD.U32 R5, RZ, RZ, UR7 ;  /* 0x00000007ff057e24 */ /* 0x000fe2000f8e00ff */
[----:B0-----:R2:W-:Y:S06]  /*01f0*/  STL.64 [R1], R8 ;  /* 0x0000000801007387 */ /* 0x0015ec0000100a00 */
[----:B------:R-:W-:-:S07]  /*0200*/  LEPC R20, `(.L_x_2) ;  /* 0x000000001014794e */ /* 0x000fce0000000000 */
[----:B--23--:R-:W-:Y:S05]  /*0210*/  CALL.ABS.NOINC R2 ;  /* 0x0000000002007343 */ /* 0x00cfea0003c00000 */
.L_x_2:
[----:B------:R-:W-:Y:S05]  /*0220*/  BRA `(.L_x_0) ;  /* 0x00000000002c7947 */ /* 0x000fea0003800000 */
.L_x_1:
[----:B------:R-:W0:Y:S01]  /*0230*/  S2R R8, SR_CTAID.X ;  /* 0x0000000000087919 */ /* 0x000e220000002500 */
[----:B------:R-:W-:Y:S01]  /*0240*/  MOV R0, 0x0 ;  /* 0x0000000000007802 */ /* 0x000fe20000000f00 */
[----:B------:R-:W1:Y:S01]  /*0250*/  LDCU.64 UR4, c[0x4][0x18] ;  /* 0x01000300ff0477ac */ /* 0x000e620008000a00 */
[----:B------:R-:W-:Y:S02]  /*0260*/  IMAD.MOV.U32 R6, RZ, RZ, R19 ;  /* 0x000000ffff067224 */ /* 0x000fe400078e0013 */
[----:B------:R2:W3:Y:S01]  /*0270*/  LDC.64 R2, c[0x4][R0] ;  /* 0x0100000000027b82 */ /* 0x0004e20000000a00 */
[----:B------:R-:W-:Y:S02]  /*0280*/  IMAD.MOV.U32 R7, RZ, RZ, R18 ;  /* 0x000000ffff077224 */ /* 0x000fe400078e0012 */
[----:B-1----:R-:W-:Y:S02]  /*0290*/  IMAD.U32 R4, RZ, RZ, UR4 ;  /* 0x00000004ff047e24 */ /* 0x002fe4000f8e00ff */
[----:B------:R-:W-:Y:S01]  /*02a0*/  IMAD.U32 R5, RZ, RZ, UR5 ;  /* 0x00000005ff057e24 */ /* 0x000fe2000f8e00ff */
[----:B0-----:R2:W-:Y:S06]  /*02b0*/  STL.64 [R1], R8 ;  /* 0x0000000801007387 */ /* 0x0015ec0000100a00 */
[----:B------:R-:W-:-:S07]  /*02c0*/  LEPC R20, `(.L_x_0) ;  /* 0x000000001014794e */ /* 0x000fce0000000000 */
[----:B--23--:R-:W-:Y:S05]  /*02d0*/  CALL.ABS.NOINC R2 ;  /* 0x0000000002007343 */ /* 0x00cfea0003c00000 */
.L_x_0:
[----:B------:R-:W-:Y:S05]  /*02e0*/  WARPSYNC.ALL ;  /* 0x0000000000007948 */ /* 0x000fea0003800000 */
[----:B------:R-:W0:Y:S08]  /*02f0*/  S2UR UR6, SR_CgaCtaId ;  /* 0x00000000000679c3 */ /* 0x000e300000008800 */
[----:B------:R-:W-:Y:S06]  /*0300*/  BAR.SYNC.DEFER_BLOCKING 0x0 ;  /* 0x0000000000007b1d */ /* 0x000fec0000010000 */
[----:B------:R-:W-:-:S02]  /*0310*/  UMOV UR5, 0x400 ;  /* 0x0000040000057882 */ /* 0x000fc40000000000 */
[----:B0-----:R-:W-:-:S09]  /*0320*/  ULEA UR4, UR6, UR5, 0x18 ;  /* 0x0000000506047291 */ /* 0x001fd2000f8ec0ff */
[----:B------:R-:W0:Y:S02]  /*0330*/  LDS.U8 R0, [UR4] ;  /* 0x00000004ff007984 */ /* 0x000e240008000000 */
[----:B0-----:R-:W-:-:S13]  /*0340*/  ISETP.NE.AND P0, PT, R0, RZ, PT ;  /* 0x000000ff0000720c */ /* 0x001fda0003f05270 */
[----:B------:R-:W-:Y:S05]  /*0350*/  @P0 EXIT ;  /* 0x000000000000094d */ /* 0x000fea0003800000 */
[----:B------:R-:W0:Y:S01]  /*0360*/  LDC R0, c[0x0][0x3c4] ;  /* 0x0000f100ff007b82 */ /* 0x000e220000000800 */
[----:B------:R-:W-:Y:S01]  /*0370*/  STS [UR4+0x4], RZ ;  /* 0x000004ffff007988 */ /* 0x000fe20008000804 */
[----:B0-----:R-:W-:-:S13]  /*0380*/  ISETP.GE.AND P0, PT, R0, 0x1, PT ;  /* 0x000000010000780c */ /* 0x001fda0003f06270 */
[----:B------:R-:W-:Y:S05]  /*0390*/  @!P0 EXIT ;  /* 0x000000000000894d */ /* 0x000fea0003800000 */
[----:B------:R-:W0:Y:S01]  /*03a0*/  S2R R2, SR_CTAID.X ;  /* 0x0000000000027919 */ /* 0x000e220000002500 */
[----:B------:R-:W1:Y:S01]  /*03b0*/  LDCU UR38, c[0x0][0x380] ;  /* 0x00007000ff2677ac */ /* 0x000e620008000800 */
[C---:B------:R-:W-:Y:S01]  /*03c0*/  IADD3 R24, PT, PT, -R22.reuse, 0xfe, RZ ;  /* 0x000000fe16187810 */ /* 0x040fe20007ffe1ff */
[----:B------:R-:W-:Y:S02]  /*03d0*/  UIADD3 UR4, UPT, UPT, UR5, 0x8, URZ ;  /* 0x0000000805047890 */ /* 0x000fe4000fffe0ff */
[----:B------:R-:W-:Y:S02]  /*03e0*/  UIADD3 UR5, UPT, UPT, UR5, 0x408, URZ ;  /* 0x0000040805057890 */ /* 0x000fe4000fffe0ff */
[----:B------:R-:W-:Y:S02]  /*03f0*/  ULEA UR4, UR6, UR4, 0x18 ;  /* 0x0000000406047291 */ /* 0x000fe4000f8ec0ff */
[----:B------:R-:W-:Y:S01]  /*0400*/  ULEA UR5, UR6, UR5, 0x18 ;  /* 0x0000000506057291 */ /* 0x000fe2000f8ec0ff */
[----:B------:R-:W2:Y:S03]  /*0410*/  LDCU.64 UR36, c[0x0][0x358] ;  /* 0x00006b00ff2477ac */ /* 0x000ea60008000a00 */
[----:B------:R-:W-:-:S02]  /*0420*/  LEA R23, R22, UR4, 0x2 ;  /* 0x0000000416177c11 */ /* 0x000fc4000f8e10ff */
[----:B------:R-:W-:Y:S01]  /*0430*/  LEA R22, R22, UR5, 0x2 ;  /* 0x0000000516167c11 */ /* 0x000fe2000f8e10ff */
[----:B-1----:R-:W-:-:S04]  /*0440*/  UIADD3 UR38, UPT, UPT, -UR38, URZ, URZ ;  /* 0x000000ff26267290 */ /* 0x002fc8000fffe1ff */
[----:B------:R-:W-:-:S12]  /*0450*/  ULEA UR38, UR38, 0x100, 0x1 ;  /* 0x0000010026267891 */ /* 0x000fd8000f8e08ff */
.L_x_13:
[----:B------:R-:W-:-:S13]  /*0460*/  ISETP.NE.AND P0, PT, R25, RZ, PT ;  /* 0x000000ff1900720c */ /* 0x000fda0003f05270 */
[----:B-1-3--:R-:W-:Y:S05]  /*0470*/  @P0 BRA `(.L_x_3) ;  /* 0x00000000008c0947 */ /* 0x00afea0003800000 */
[----:B------:R-:W1:Y:S01]  /*0480*/  S2R R3, SR_LANEID ;  /* 0x0000000000037919 */ /* 0x000e620000000000 */
[----:B------:R-:W-:Y:S01]  /*0490*/  VOTEU.ANY UR4, UPT, PT ;  /* 0x0000000000047886 */ /* 0x000fe200038e0100 */
[----:B------:R-:W2:Y:S01]  /*04a0*/  LDC.64 R4, c[0x4][0x8] ;  /* 0x01000200ff047b82 */ /* 0x000ea20000000a00 */
[----:B------:R-:W-:Y:S07]  /*04b0*/  FLO.U32 R6, UR4 ;  /* 0x0000000400067d00 */ /* 0x000fee00080e0000 */
[----:B------:R-:W3:Y:S01]  /*04c0*/  S2UR UR5, SR_CgaCtaId ;  /* 0x00000000000579c3 */ /* 0x000ee20000008800 */
[----:B------:R-:W4:Y:S01]  /*04d0*/  POPC R0, UR4 ;  /* 0x0000000400007d09 */ /* 0x000f220008000000 */
[----:B------:R-:W-:Y:S01]  /*04e0*/  MOV R8, 0x0 ;  /* 0x0000000000087802 */ /* 0x000fe20000000f00 */
[----:B------:R-:W5:Y:S01]  /*04f0*/  LDCU.64 UR6, c[0x4][0x20] ;  /* 0x01000400ff0677ac */ /* 0x000f620008000a00 */
[----:B----4-:R-:W-:Y:S01]  /*0500*/  IMAD R7, R0, 0xa, RZ ;  /* 0x0000000a00077824 */ /* 0x010fe200078e02ff */
[----:B-1----:R-:W-:-:S13]  /*0510*/  ISETP.EQ.U32.AND P0, PT, R6, R3, PT ;  /* 0x000000030600720c */ /* 0x002fda0003f02070 */
[----:B--2---:R5:W2:Y:S01]  /*0520*/  @P0 ATOMG.E.ADD.STRONG.GPU PT, R5, desc[UR36][R4.64], R7 ;  /* 0x80000007040509a8 */ /* 0x004aa200081ef124 */
[----:B------:R-:W1:Y:S01]  /*0530*/  LDC.64 R8, c[0x4][R8] ;  /* 0x0100000008087b82 */ /* 0x000e620000000a00 */
[----:B------:R-:W4:Y:S01]  /*0540*/  S2R R0, SR_LTMASK ;  /* 0x0000000000007919 */ /* 0x000f220000003900 */
[----:B-----5:R-:W-:Y:S02]  /*0550*/  IMAD.U32 R4, RZ, RZ, UR6 ;  /* 0x00000006ff047e24 */ /* 0x020fe4000f8e00ff */
[----:B------:R-:W-:Y:S01]  /*0560*/  IMAD.MOV.U32 R7, RZ, RZ, R18 ;  /* 0x000000ffff077224 */ /* 0x000fe200078e0012 */
[----:B----4-:R-:W-:Y:S01]  /*0570*/  LOP3.LUT R0, R0, UR4, RZ, 0xc0, !PT ;  /* 0x0000000400007c12 */ /* 0x010fe2000f8ec0ff */
[----:B------:R-:W-:Y:S02]  /*0580*/  UMOV UR4, 0x400 ;  /* 0x0000040000047882 */ /* 0x000fe40000000000 */
[----:B---3--:R-:W-:-:S03]  /*0590*/  ULEA UR4, UR5, UR4, 0x18 ;  /* 0x0000000405047291 */ /* 0x008fc6000f8ec0ff */
[----:B------:R-:W3:Y:S01]  /*05a0*/  POPC R0, R0 ;  /* 0x0000000000007309 */ /* 0x000ee20000000000 */
[----:B--2---:R2:W3:Y:S02]  /*05b0*/  SHFL.IDX PT, R3, R5, R6, 0x1f ;  /* 0x00001f0605037589 */ /* 0x0044e400000e0000 */
[----:B--2---:R-:W-:Y:S02]  /*05c0*/  IMAD.U32 R5, RZ, RZ, UR7 ;  /* 0x00000007ff057e24 */ /* 0x004fe4000f8e00ff */
[----:B------:R-:W-:Y:S02]  /*05d0*/  IMAD.MOV.U32 R6, RZ, RZ, R19 ;  /* 0x000000ffff067224 */ /* 0x000fe400078e0013 */
[----:B---3--:R-:W-:-:S05]  /*05e0*/  IMAD R3, R0, 0xa, R3 ;  /* 0x0000000a00037824 */ /* 0x008fca00078e0203 */
[----:B------:R2:W-:Y:S04]  /*05f0*/  STS [UR4+0x4], R3 ;  /* 0x00000403ff007988 */ /* 0x0005e80008000804 */
[----:B01----:R2:W-:Y:S02]  /*0600*/  STL.64 [R1], R2 ;  /* 0x0000000201007387 */ /* 0x0035e40000100a00 */
[----:B------:R-:W-:-:S07]  /*0610*/  LEPC R20, `(.L_x_4) ;  /* 0x000000001014794e */ /* 0x000fce0000000000 */
[----:B--2---:R-:W-:Y:S05]  /*0620*/  CALL.ABS.NOINC R8 ;  /* 0x0000000008007343 */ /* 0x004fea0003c00000 */
.L_x_4:
[----:B------:R-:W0:Y:S01]  /*0630*/  S2UR UR5, SR_CgaCtaId ;  /* 0x00000000000579c3 */ /* 0x000e220000008800 */
[----:B------:R-:W-:Y:S02]  /*0640*/  UMOV UR4, 0x400 ;  /* 0x0000040000047882 */ /* 0x000fe40000000000 */
[----:B0-----:R-:W-:Y:S01]  /*0650*/  ULEA UR4, UR5, UR4, 0x18 ;  /* 0x0000000405047291 */ /* 0x001fe2000f8ec0ff */
[----:B------:R-:W0:Y:S08]  /*0660*/  LDCU UR5, c[0x0][0x3c4] ;  /* 0x00007880ff0577ac */ /* 0x000e300008000800 */
[----:B------:R-:W0:Y:S02]  /*0670*/  LDS R0, [UR4+0x4] ;  /* 0x00000404ff007984 */ /* 0x000e240008000800 */
[----:B0-----:R-:W-:Y:S01]  /*0680*/  ISETP.GE.AND P0, PT, R0, UR5, PT ;  /* 0x0000000500007c0c */ /* 0x001fe2000bf06270 */
[----:B------:R-:W-:-:S12]  /*0690*/  IMAD.MOV.U32 R0, RZ, RZ, 0x1 ;  /* 0x00000001ff007424 */ /* 0x000fd800078e00ff */
[----:B------:R1:W-:Y:S02]  /*06a0*/  @P0 STS.U8 [UR4], R0 ;  /* 0x00000000ff000988 */ /* 0x0003e40008000004 */
.L_x_3:
[----:B------:R-:W-:Y:S05]  /*06b0*/  WARPSYNC.ALL ;  /* 0x0000000000007948 */ /* 0x000fea0003800000 */
[----:B------:R-:W3:Y:S08]  /*06c0*/  S2UR UR5, SR_CgaCtaId ;  /* 0x00000000000579c3 */ /* 0x000ef00000008800 */
[----:B------:R-:W-:Y:S06]  /*06d0*/  BAR.SYNC.DEFER_BLOCKING 0x0 ;  /* 0x0000000000007b1d */ /* 0x000fec0000010000 */
[----:B------:R-:W-:-:S02]  /*06e0*/  UMOV UR4, 0x400 ;  /* 0x0000040000047882 */ /* 0x000fc40000000000 */
[----:B---3--:R-:W-:-:S09]  /*06f0*/  ULEA UR4, UR5, UR4, 0x18 ;  /* 0x0000000405047291 */ /* 0x008fd2000f8ec0ff */
[----:B-1----:R-:W1:Y:S02]  /*0700*/  LDS.U8 R0, [UR4] ;  /* 0x00000004ff007984 */ /* 0x002e640008000000 */
[----:B-1----:R-:W-:-:S13]  /*0710*/  ISETP.NE.AND P0, PT, R0, RZ, PT ;  /* 0x000000ff0000720c */ /* 0x002fda0003f05270 */
[----:B--2---:R-:W-:Y:S05]  /*0720*/  @P0 EXIT ;  /* 0x000000000000094d */ /* 0x004fea0003800000 */
[----:B------:R-:W1:Y:S01]  /*0730*/  LDS R17, [UR4+0x4] ;  /* 0x00000404ff117984 */ /* 0x000e620008000800 */
[----:B------:R-:W1:Y:S02]  /*0740*/  LDC R28, c[0x0][0x3c4] ;  /* 0x0000f100ff1c7b82 */ /* 0x000e640000000800 */
[----:B-1----:R-:W-:-:S13]  /*0750*/  ISETP.GE.AND P0, PT, R17, R28, PT ;  /* 0x0000001c1100720c */ /* 0x002fda0003f06270 */
[----:B------:R-:W-:Y:S05]  /*0760*/  @P0 BRA `(.L_x_5) ;  /* 0x0000000400c40947 */ /* 0x000fea0003800000 */
[----:B------:R-:W-:-:S07]  /*0770*/  VIADDMNMX R28, R17, 0xa, R28, PT ;  /* 0x0000000a111c7846 */ /* 0x000fce000380011c */
.L_x_12:
[----:B------:R-:W-:Y:S01]  /*0780*/  ISETP.NE.AND P0, PT, R25, RZ, PT ;  /* 0x000000ff1900720c */ /* 0x000fe20003f05270 */
[----:B------:R-:W-:-:S12]  /*0790*/  BSSY.RECONVERGENT B6, `(.L_x_6) ;  /* 0x000000d000067945 */ /* 0x000fd80003800200 */
[----:B-1-3--:R-:W-:Y:S05]  /*07a0*/  @P0 BRA `(.L_x_7) ;  /* 0x00000000002c0947 */ /* 0x00afea0003800000 */
[----:B------:R-:W-:Y:S01]  /*07b0*/  MOV R8, 0x0 ;  /* 0x0000000000087802 */ /* 0x000fe20000000f00 */
[----:B0-----:R-:W-:Y:S01]  /*07c0*/  IMAD.MOV.U32 R16, RZ, RZ, R2 ;  /* 0x000000ffff107224 */ /* 0x001fe200078e0002 */
[----:B------:R-:W0:Y:S01]  /*07d0*/  LDCU.64 UR4, c[0x4][0x28] ;  /* 0x01000500ff0477ac */ /* 0x000e220008000a00 */
[----:B------:R-:W-:Y:S02]  /*07e0*/  IMAD.MOV.U32 R6, RZ, RZ, R19 ;  /* 0x000000ffff067224 */ /* 0x000fe400078e0013 */
[----:B------:R-:W-:Y:S01]  /*07f0*/  IMAD.MOV.U32 R7, RZ, RZ, R18 ;  /* 0x000000ffff077224 */ /* 0x000fe200078e0012 */
[----:B------:R1:W-:Y:S01]  /*0800*/  STL.64 [R1], R16 ;  /* 0x0000001001007387 */ /* 0x0003e20000100a00 */
[----:B------:R-:W2:Y:S01]  /*0810*/  LDC.64 R8, c[0x4][R8] ;  /* 0x0100000008087b82 */ /* 0x000ea20000000a00 */
[----:B0-----:R-:W-:Y:S02]  /*0820*/  IMAD.U32 R4, RZ, RZ, UR4 ;  /* 0x00000004ff047e24 */ /* 0x001fe4000f8e00ff */
[----:B-1----:R-:W-:-:S07]  /*0830*/  IMAD.U32 R5, RZ, RZ, UR5 ;  /* 0x00000005ff057e24 */ /* 0x002fce000f8e00ff */
[----:B------:R-:W-:-:S07]  /*0840*/  LEPC R20, `(.L_x_7) ;  /* 0x000000001014794e */ /* 0x000fce0000000000 */
[----:B--2---:R-:W-:Y:S05]  /*0850*/  CALL.ABS.NOINC R8 ;  /* 0x0000000008007343 */ /* 0x004fea0003c00000 */
.L_x_7:
[----:B------:R-:W-:Y:S05]  /*0860*/  BSYNC.RECONVERGENT B6 ;  /* 0x0000000000067941 */ /* 0x000fea0003800200 */
.L_x_6:
[----:B------:R-:W1:Y:S01]  /*0870*/  LDCU UR4, c[0x0][0x3b8] ;  /* 0x00007700ff0477ac */ /* 0x000e620008000800 */
[----:B------:R-:W2:Y:S01]  /*0880*/  LDC R11, c[0x0][0x380] ;  /* 0x0000e000ff0b7b82 */ /* 0x000ea20000000800 */
[----:B------:R-:W3:Y:S01]  /*0890*/  LDCU UR5, c[0x0][0x3a0] ;  /* 0x00007400ff0577ac */ /* 0x000ee20008000800 */
[----:B-1----:R-:W1:Y:S01]  /*08a0*/  I2F.U32.RP R0, UR4 ;  /* 0x0000000400007d06 */ /* 0x002e620008209000 */
[----:B------:R-:W-:-:S07]  /*08b0*/  ISETP.NE.U32.AND P1, PT, RZ, UR4, PT ;  /* 0x00000004ff007c0c */ /* 0x000fce000bf25070 */
[----:B-1----:R-:W1:Y:S02]  /*08c0*/  MUFU.RCP R0, R0 ;  /* 0x0000000000007308 */ /* 0x002e640000001000 */
[----:B-1----:R-:W-:-:S06]  /*08d0*/  VIADD R4, R0, 0xffffffe ;  /* 0x0ffffffe00047836 */ /* 0x002fcc0000000000 */
[----:B------:R1:W4:Y:S02]  /*08e0*/  F2I.FTZ.U32.TRUNC.NTZ R5, R4 ;  /* 0x0000000400057305 */ /* 0x000324000021f000 */
[----:B-1----:R-:W-:Y:S02]  /*08f0*/  IMAD.MOV.U32 R4, RZ, RZ, RZ ;  /* 0x000000ffff047224 */ /* 0x002fe400078e00ff */
[----:B----4-:R-:W-:-:S04]  /*0900*/  IMAD.MOV R3, RZ, RZ, -R5 ;  /* 0x000000ffff037224 */ /* 0x010fc800078e0a05 */
[----:B------:R-:W-:-:S04]  /*0910*/  IMAD R3, R3, UR4, RZ ;  /* 0x0000000403037c24 */ /* 0x000fc8000f8e02ff */
[----:B------:R-:W-:Y:S02]  /*0920*/  IMAD.HI.U32 R6, R5, R3, R4 ;  /* 0x0000000305067227 */ /* 0x000fe400078e0004 */
[----:B------:R-:W1:Y:S04]  /*0930*/  S2R R3, SR_TID.X ;  /* 0x0000000000037919 */ /* 0x000e680000002100 */
[----:B------:R-:W-:-:S04]  /*0940*/  IMAD.HI.U32 R6, R6, R17, RZ ;  /* 0x0000001106067227 */ /* 0x000fc800078e00ff */
[----:B------:R-:W-:-:S04]  /*0950*/  IMAD.MOV R6, RZ, RZ, -R6 ;  /* 0x000000ffff067224 */ /* 0x000fc800078e0a06 */
[----:B------:R-:W-:Y:S02]  /*0960*/  IMAD R5, R6, UR4, R17 ;  /* 0x0000000406057c24 */ /* 0x000fe4000f8e0211 */
[----:B------:R-:W4:Y:S03]  /*0970*/  LDC R6, c[0x0][0x3ac] ;  /* 0x0000eb00ff067b82 */ /* 0x000f260000000800 */
[----:B------:R-:W-:-:S13]  /*0980*/  ISETP.GE.U32.AND P0, PT, R5, UR4, PT ;  /* 0x0000000405007c0c */ /* 0x000fda000bf06070 */
[----:B------:R-:W-:-:S05]  /*0990*/  @P0 VIADD R5, R5, -UR4 ;  /* 0x8000000405050c36 */ /* 0x000fca0008000000 */
[----:B------:R-:W-:-:S13]  /*09a0*/  ISETP.GE.U32.AND P0, PT, R5, UR4, PT ;  /* 0x0000000405007c0c */ /* 0x000fda000bf06070 */
[----:B------:R-:W-:Y:S01]  /*09b0*/  @P0 VIADD R5, R5, -UR4 ;  /* 0x8000000405050c36 */ /* 0x000fe20008000000 */
[----:B------:R-:W-:-:S05]  /*09c0*/  @!P1 LOP3.LUT R5, RZ, UR4, RZ, 0x33, !PT ;  /* 0x00000004ff059c12 */ /* 0x000fca000f8e33ff */
[----:B----4-:R-:W-:-:S04]  /*09d0*/  IMAD R6, R5, UR38, -R6 ;  /* 0x0000002605067c24 */ /* 0x010fc8000f8e0a06 */
[----:B-1----:R-:W-:-:S05]  /*09e0*/  IMAD.IADD R0, R6, 0x1, R3 ;  /* 0x0000000106007824 */ /* 0x002fca00078e0203 */
[----:B---3--:R-:W-:-:S04]  /*09f0*/  ISETP.GE.AND P0, PT, R0, UR5, PT ;  /* 0x0000000500007c0c */ /* 0x008fc8000bf06270 */
[----:B------:R-:W-:-:S13]  /*0a00*/  ISETP.LT.OR P0, PT, R0, RZ, P0 ;  /* 0x000000ff0000720c */ /* 0x000fda0000701670 */
[----:B------:R-:W1:Y:S02]  /*0a10*/  @!P0 LDC.64 R4, c[0x0][0x390] ;  /* 0x0000e400ff048b82 */ /* 0x000e640000000a00 */
[----:B-1----:R-:W-:-:S06]  /*0a20*/  @!P0 IMAD.WIDE.U32 R4, R0, 0x4, R4 ;  /* 0x0000000400048825 */ /* 0x002fcc00078e0004 */
[----:B------:R-:W3:Y:S01]  /*0a30*/  @!P0 LDG.E R4, desc[UR36][R4.64] ;  /* 0x0000002404048981 */ /* 0x000ee2000c1e1900 */
[----:B------:R-:W-:Y:S01]  /*0a40*/  VIADD R7, R6, 0xff ;  /* 0x000000ff06077836 */ /* 0x000fe20000000000 */
[----:B------:R-:W-:-:S04]  /*0a50*/  LOP3.LUT R8, RZ, R6, RZ, 0x33, !PT ;  /* 0x00000006ff087212 */ /* 0x000fc800078e33ff */
[----:B------:R-:W-:Y:S01]  /*0a60*/  ISETP.GE.AND P1, PT, R7, UR5, PT ;  /* 0x0000000507007c0c */ /* 0x000fe2000bf26270 */
[----:B------:R-:W-:Y:S01]  /*0a70*/  VIADD R10, R8, UR5 ;  /* 0x00000005080a7c36 */ /* 0x000fe20008000000 */
[----:B------:R-:W-:Y:S05]  /*0a80*/  WARPSYNC.ALL ;  /* 0x0000000000007948 */ /* 0x000fea0003800000 */
[--C-:B------:R-:W-:Y:S01]  /*0a90*/  IMAD.MOV R7, RZ, RZ, -R6.reuse ;  /* 0x000000ffff077224 */ /* 0x100fe200078e0a06 */
[----:B------:R-:W-:Y:S02]  /*0aa0*/  SHF.R.S32.HI R8, RZ, 0x1f, R6 ;  /* 0x0000001fff087819 */ /* 0x000fe40000011406 */
[----:B------:R-:W-:-:S02]  /*0ab0*/  SEL R10, R10, 0xff, P1 ;  /* 0x000000ff0a0a7807 */ /* 0x000fc40000800000 */
[----:B------:R-:W-:Y:S01]  /*0ac0*/  LOP3.LUT R8, R8, R7, RZ, 0xc0, !PT ;  /* 0x0000000708087212 */ /* 0x000fe200078ec0ff */
[----:B---3--:R1:W-:Y:S01]  /*0ad0*/  @!P0 STS [R23], R4 ;  /* 0x0000000417008388 */ /* 0x0083e20000000800 */
[----:B------:R-:W-:Y:S01]  /*0ae0*/  BAR.SYNC.DEFER_BLOCKING 0x0 ;  /* 0x0000000000007b1d */ /* 0x000fe20000010000 */
[----:B--2---:R-:W-:-:S13]  /*0af0*/  ISETP.GE.AND P0, PT, R11, 0x1, PT ;  /* 0x000000010b00780c */ /* 0x004fda0003f06270 */
[----:B-1----:R-:W-:Y:S05]  /*0b00*/  @!P0 BRA `(.L_x_8) ;  /* 0x0000000000ac8947 */ /* 0x002fea0003800000 */
[----:B------:R-:W1:Y:S01]  /*0b10*/  S2UR UR5, SR_CgaCtaId ;  /* 0x00000000000579c3 */ /* 0x000e620000008800 */
[----:B------:R-:W-:Y:S01]  /*0b20*/  UMOV UR4, 0x400 ;  /* 0x0000040000047882 */ /* 0x000fe20000000000 */
[C---:B------:R-:W-:Y:S01]  /*0b30*/  VIADDMNMX R12, R3.reuse, 0xffffffff, R8, !PT ;  /* 0xffffffff030c7846 */ /* 0x040fe20007800108 */
[----:B------:R-:W-:Y:S01]  /*0b40*/  UIADD3 UR4, UPT, UPT, UR4, 0x8, URZ ;  /* 0x0000000804047890 */ /* 0x000fe2000fffe0ff */
[----:B------:R-:W-:Y:S01]  /*0b50*/  VIADDMNMX R13, R3, 0x1, R10, PT ;  /* 0x00000001030d7846 */ /* 0x000fe2000380010a */
[----:B------:R-:W-:Y:S01]  /*0b60*/  IMAD.MOV R11, RZ, RZ, -R11 ;  /* 0x000000ffff0b7224 */ /* 0x000fe200078e0a0b */
[----:B------:R-:W2:Y:S02]  /*0b70*/  LDCU UR7, c[0x0][0x3a8] ;  /* 0x00007500ff0777ac */ /* 0x000ea40008000800 */
[----:B------:R-:W3:Y:S08]  /*0b80*/  LDC R9, c[0x0][0x3a0] ;  /* 0x0000e800ff097b82 */ /* 0x000ef00000000800 */
[----:B------:R-:W4:Y:S01]  /*0b90*/  LDC.64 R4, c[0x0][0x388] ;  /* 0x0000e200ff047b82 */ /* 0x000f220000000a00 */
[----:B-1----:R-:W-:-:S03]  /*0ba0*/  ULEA UR4, UR5, UR4, 0x18 ;  /* 0x0000000405047291 */ /* 0x002fc6000f8ec0ff */
[----:B------:R-:W-:-:S03]  /*0bb0*/  UMOV UR5, 0x1 ;  /* 0x0000000100057882 */ /* 0x000fc60000000000 */
[----:B------:R-:W-:Y:S02]  /*0bc0*/  LEA R12, R12, UR4, 0x2 ;  /* 0x000000040c0c7c11 */ /* 0x000fe4000f8e10ff */
[----:B------:R-:W-:Y:S01]  /*0bd0*/  LEA R13, R13, UR4, 0x2 ;  /* 0x000000040d0d7c11 */ /* 0x000fe2000f8e10ff */
[----:B--2---:R-:W-:-:S06]  /*0be0*/  UMOV UR4, URZ ;  /* 0x000000ff00047c82 */ /* 0x004fcc0008000000 */
.L_x_11:
[----:B------:R-:W-:Y:S01]  /*0bf0*/  UIADD3 UR6, UPT, UPT, UR5, -0x1, URZ ;  /* 0xffffffff05067890 */ /* 0x000fe2000fffe0ff */
[----:B------:R-:W-:Y:S05]  /*0c00*/  BSSY.RECONVERGENT B0, `(.L_x_9) ;  /* 0x0000011000007945 */ /* 0x000fea0003800200 */
[----:B------:R-:W-:-:S04]  /*0c10*/  ISETP.LT.AND P0, PT, R24, UR6, PT ;  /* 0x0000000618007c0c */ /* 0x000fc8000bf01270 */
[----:B------:R-:W-:-:S04]  /*0c20*/  ISETP.LE.U32.OR P0, PT, R3, UR6, P0 ;  /* 0x0000000603007c0c */ /* 0x000fc80008703470 */
[----:B------:R-:W-:-:S04]  /*0c30*/  ISETP.LT.OR P0, PT, R3, R8, P0 ;  /* 0x000000080300720c */ /* 0x000fc80000701670 */
[----:B------:R-:W-:-:S04]  /*0c40*/  ISETP.GT.OR P1, PT, R3, R10, P0 ;  /* 0x0000000a0300720c */ /* 0x000fc80000724670 */
[----:B------:R-:W-:-:S09]  /*0c50*/  P2R R26, PR, RZ, 0x2 ;  /* 0x00000002ff1a7803 */ /* 0x000fd20000000000 */
[----:B-12---:R-:W-:Y:S05]  /*0c60*/  @P1 BRA `(.L_x_10) ;  /* 0x0000000000281947 */ /* 0x006fea0003800000 */
[----:B------:R-:W-:Y:S01]  /*0c70*/  UIADD3 UR6, UPT, UPT, UR4, UR7, URZ ;  /* 0x0000000704067290 */ /* 0x000fe2000fffe0ff */
[----:B------:R-:W-:Y:S04]  /*0c80*/  LDS R14, [R12] ;  /* 0x000000000c0e7984 */ /* 0x000fe80000000800 */
[----:B------:R-:W-:Y:S01]  /*0c90*/  LDS R15, [R23] ;  /* 0x00000000170f7984 */ /* 0x000fe20000000800 */
[----:B---3--:R-:W-:-:S03]  /*0ca0*/  IMAD R7, R9, UR6, R0 ;  /* 0x0000000609077c24 */ /* 0x008fc6000f8e0200 */
[----:B------:R-:W1:Y:S01]  /*0cb0*/  LDS R16, [R13] ;  /* 0x000000000d107984 */ /* 0x000e620000000800 */
[----:B----4-:R-:W-:-:S06]  /*0cc0*/  IMAD.WIDE R6, R7, 0x4, R4 ;  /* 0x0000000407067825 */ /* 0x010fcc00078e0204 */
[----:B------:R-:W2:Y:S01]  /*0cd0*/  LDG.E R7, desc[UR36][R6.64] ;  /* 0x0000002406077981 */ /* 0x000ea2000c1e1900 */
[----:B-1----:R-:W-:-:S05]  /*0ce0*/  VIMNMX3 R14, R14, R15, R16, PT ;  /* 0x0000000f0e0e720f */ /* 0x002fca0003800110 */
[----:B--2---:R-:W-:-:S05]  /*0cf0*/  IMAD.IADD R15, R14, 0x1, R7 ;  /* 0x000000010e0f7824 */ /* 0x004fca00078e0207 */
[----:B------:R1:W-:Y:S02]  /*0d00*/  STS [R22], R15 ;  /* 0x0000000f16007388 */ /* 0x0003e40000000800 */
.L_x_10:
[----:B------:R-:W-:Y:S05]  /*0d10*/  BSYNC.RECONVERGENT B0 ;  /* 0x0000000000007941 */ /* 0x000fea0003800200 */
.L_x_9:
[----:B------:R-:W-:Y:S01]  /*0d20*/  VIADD R11, R11, 0x1 ;  /* 0x000000010b0b7836 */ /* 0x000fe20000000000 */
[----:B------:R-:W-:Y:S04]  /*0d30*/  BAR.SYNC.DEFER_BLOCKING 0x0 ;  /* 0x0000000000007b1d */ /* 0x000fe80000010000 */
[----:B------:R-:W-:-:S13]  /*0d40*/  ISETP.NE.AND P0, PT, R11, RZ, PT ;  /* 0x000000ff0b00720c */ /* 0x000fda0003f05270 */
[----:B------:R-:W-:Y:S05]  /*0d50*/  @!P0 BRA `(.L_x_8) ;  /* 0x0000000000188947 */ /* 0x000fea0003800000 */
[----:B------:R-:W2:Y:S01]  /*0d60*/  @!P1 LDS R6, [R22] ;  /* 0x0000000016069984 */ /* 0x000ea20000000800 */
[----:B------:R-:W-:Y:S02]  /*0d70*/  UIADD3 UR4, UPT, UPT, UR4, 0x1, URZ ;  /* 0x0000000104047890 */ /* 0x000fe4000fffe0ff */
[----:B------:R-:W-:Y:S01]  /*0d80*/  UIADD3 UR5, UPT, UPT, UR5, 0x1, URZ ;  /* 0x0000000105057890 */ /* 0x000fe2000fffe0ff */
[----:B--2---:R2:W-:Y:S01]  /*0d90*/  @!P1 STS [R23], R6 ;  /* 0x0000000617009388 */ /* 0x0045e20000000800 */
[----:B------:R-:W-:Y:S06]  /*0da0*/  BAR.SYNC.DEFER_BLOCKING 0x0 ;  /* 0x0000000000007b1d */ /* 0x000fec0000010000 */
[----:B------:R-:W-:Y:S05]  /*0db0*/  BRA `(.L_x_11) ;  /* 0xfffffffc008c7947 */ /* 0x000fea000383ffff */
.L_x_8:
[----:B------:R-:W-:Y:S01]  /*0dc0*/  ISETP.NE.AND P0, PT, R26, RZ, PT ;  /* 0x000000ff1a00720c */ /* 0x000fe20003f05270 */
[----:B------:R-:W-:-:S12]  /*0dd0*/  VIADD R17, R17, 0x1 ;  /* 0x0000000111117836 */ /* 0x000fd80000000000 */
[----:B------:R-:W2:Y:S01]  /*0de0*/  @!P0 LDS R3, [R22] ;  /* 0x0000000016038984 */ /* 0x000ea20000000800 */
[----:B----4-:R-:W4:Y:S02]  /*0df0*/  @!P0 LDC.64 R4, c[0x0][0x398] ;  /* 0x0000e600ff048b82 */ /* 0x010f240000000a00 */
[----:B----4-:R-:W-:-:S05]  /*0e00*/  @!P0 IMAD.WIDE R4, R0, 0x4, R4 ;  /* 0x0000000400048825 */ /* 0x010fca00078e0204 */
[----:B--2---:R2:W-:Y:S01]  /*0e10*/  @!P0 STG.E desc[UR36][R4.64], R3 ;  /* 0x0000000304008986 */ /* 0x0045e2000c101924 */
[----:B------:R-:W-:-:S13]  /*0e20*/  ISETP.GE.AND P0, PT, R17, R28, PT ;  /* 0x0000001c1100720c */ /* 0x000fda0003f06270 */
[----:B--2---:R-:W-:Y:S05]  /*0e30*/  @!P0 BRA `(.L_x_12) ;  /* 0xfffffff800508947 */ /* 0x004fea000383ffff */
[----:B------:R-:W2:Y:S01]  /*0e40*/  S2UR UR5, SR_CgaCtaId ;  /* 0x00000000000579c3 */ /* 0x000ea20000008800 */
[----:B------:R-:W-:Y:S02]  /*0e50*/  UMOV UR4, 0x400 ;  /* 0x0000040000047882 */ /* 0x000fe40000000000 */
[----:B--2---:R-:W-:-:S09]  /*0e60*/  ULEA UR4, UR5, UR4, 0x18 ;  /* 0x0000000405047291 */ /* 0x004fd2000f8ec0ff */
[----:B------:R-:W2:Y:S03]  /*0e70*/  LDS R17, [UR4+0x4] ;  /* 0x00000404ff117984 */ /* 0x000ea60008000800 */
.L_x_5:
[----:B------:R-:W2:Y:S02]  /*0e80*/  LDCU UR4, c[0x0][0x3c4] ;  /* 0x00007880ff0477ac */ /* 0x000ea40008000800 */
[----:B--2---:R-:W-:-:S13]  /*0e90*/  ISETP.GE.AND P0, PT, R17, UR4, PT ;  /* 0x0000000411007c0c */ /* 0x004fda000bf06270 */
[----:B------:R-:W-:Y:S05]  /*0ea0*/  @P0 EXIT ;  /* 0x000000000000094d */ /* 0x000fea0003800000 */
[----:B------:R-:W-:Y:S05]  /*0eb0*/  BRA `(.L_x_13) ;  /* 0xfffffff400687947 */ /* 0x000fea000383ffff */
.L_x_14:
[----:B------:R-:W-:-:S00]  /*0ec0*/  BRA `(.L_x_14) ;  /* 0xfffffffc00fc7947 */ /* 0x000fc0000383ffff */
[----:B------:R-:W-:-:S00]  /*0ed0*/  NOP ;  /* 0x0000000000007918 */ /* 0x000fc00000000000 */
        /* <DEDUP_REMOVED lines=10> */
.L_x_15:


//--------------------- .nv.global.init           --------------------------
	.section	.nv.global.init,"aw",@progbits
.nv.global.init:
	.type		$str$2,@object
	.size		$str$2,($str$1 - $str$2)
$str$2:
        /*0000*/ 	.byte	0x62, 0x6c, 0x6f, 0x63, 0x6b, 0x20, 0x25, 0x64, 0x20, 0x63, 0x6c, 0x61, 0x69, 0x6d, 0x20, 0x72
        /*0010*/ 	.byte	0x65, 0x61, 0x6c, 0x20, 0x62, 0x6c, 0x6f, 0x63, 0x6b, 0x20, 0x25, 0x64, 0x0a, 0x00
	.type		$str$1,@object
	.size		$str$1,($str - $str$1)
$str$1:
        /*001e*/ 	.byte	0x77, 0x6f, 0x72, 0x6b, 0x65, 0x72, 0x20, 0x62, 0x6c, 0x6f, 0x63, 0x6b, 0x20, 0x25, 0x64, 0x20
        /*002e*/ 	.byte	0x63, 0x68, 0x6f, 0x73, 0x65, 0x20, 0x25, 0x64, 0x20, 0x73, 0x6d, 0x20, 0x73, 0x61, 0x76, 0x65
        /*003e*/ 	.byte	0x64, 0x0a, 0x00
	.type		$str,@object
	.size		$str,($str$3 - $str)
$str:
        /*0041*/ 	.byte	0x77, 0x6f, 0x72, 0x6b, 0x65, 0x72, 0x20, 0x62, 0x6c, 0x6f, 0x63, 0x6b, 0x20, 0x25, 0x64, 0x20
        /*0051*/ 	.byte	0x63, 0x68, 0x6f, 0x73, 0x65, 0x20, 0x25, 0x64, 0x20, 0x73, 0x6d, 0x20, 0x61, 0x62, 0x61, 0x6e
        /*0061*/ 	.byte	0x64, 0x6f, 0x6e, 0x65, 0x64, 0x0a, 0x00
	.type		$str$3,@object
	.size		$str$3,(.L_4 - $str$3)
$str$3:
        /*0068*/ 	.byte	0x77, 0x6f, 0x72, 0x6b, 0x65, 0x72, 0x20, 0x62, 0x6c, 0x6f, 0x63, 0x6b, 0x20, 0x25, 0x64, 0x20
        /*0078*/ 	.byte	0x73, 0x74, 0x61, 0x72, 0x74, 0x20, 0x64, 0x6f, 0x20, 0x72, 0x65, 0x61, 0x6c, 0x20, 0x62, 0x6c
        /*0088*/ 	.byte	0x6f, 0x63, 0x6b, 0x20, 0x25, 0x64, 0x0a, 0x00
.L_4:


//--------------------- .nv.shared.dynproc_kernelProxy --------------------------
	.section	.nv.shared.dynproc_kernelProxy,"aw",@nobits
	.sectionflags	@""
	.align	4
.nv.shared.dynproc_kernelProxy:
	.zero		3080


//--------------------- .nv.shared.reserved.0     --------------------------
	.section	.nv.shared.reserved.0,"aw",@nobits
	.weak		__nv_reservedSMEM_offset_0_alias
	.size		__nv_reservedSMEM_offset_0_alias, 0, 64
	.other		__nv_reservedSMEM_offset_0_alias,@"STO_CUDA_RESERVED_SHARED STV_DEFAULT"
__nv_reservedSMEM_offset_0_alias:
	.zero		0
	.zero		64


//--------------------- .nv.global                --------------------------
	.section	.nv.global,"aw",@nobits
	.align	4
.nv.global:
	.type		finished,@object
	.size		finished,(.L_0 - finished)
finished:
	.zero		4
.L_0:


//--------------------- .nv.constant0.dynproc_kernelProxy --------------------------
	.section	.nv.constant0.dynproc_kernelProxy,"a",@progbits
	.sectionflags	@""
	.align	4
.nv.constant0.dynproc_kernelProxy:
	.zero		968


//--------------------- SYMBOLS --------------------------

	.type		.nv.reservedSmem.offset0,@object
	.size		.nv.reservedSmem.offset0,0x4
	.type		.nv.reservedSmem.cap,@object
	.size		.nv.reservedSmem.cap,0x4
	.type		vprintf,@function
